	.headerflags	@"EF_CUDA_TEXMODE_UNIFIED EF_CUDA_64BIT_ADDRESS EF_CUDA_ACCELERATORS EF_CUDA_SM90 EF_CUDA_VIRTUAL_SM(EF_CUDA_SM90)"
	.elftype	@"ET_EXEC"


//--------------------- .nv.info                  --------------------------
	.section	.nv.info,"",@"SHT_CUDA_INFO"
	.align	4


	//----- nvinfo : EIATTR_REGCOUNT
	.align		4
        /*0000*/ 	.byte	0x04, 0x2f
        /*0002*/ 	.short	(.L_1 - .L_0)
	.align		4
.L_0:
        /*0004*/ 	.word	index@(triton_poi_fused_cat_50)
        /*0008*/ 	.word	0x00000012


	//----- nvinfo : EIATTR_MIN_STACK_SIZE
	.align		4
.L_1:
        /*000c*/ 	.byte	0x04, 0x12
        /*000e*/ 	.short	(.L_3 - .L_2)
	.align		4
.L_2:
        /*0010*/ 	.word	index@(triton_poi_fused_cat_50)
        /*0014*/ 	.word	0x00000000


	//----- nvinfo : EIATTR_FRAME_SIZE
	.align		4
.L_3:
        /*0018*/ 	.byte	0x04, 0x11
        /*001a*/ 	.short	(.L_5 - .L_4)
	.align		4
.L_4:
        /*001c*/ 	.word	index@(triton_poi_fused_cat_50)
        /*0020*/ 	.word	0x00000000


	//----- nvinfo : EIATTR_MIN_STACK_SIZE
	.align		4
.L_5:
        /*0024*/ 	.byte	0x04, 0x12
        /*0026*/ 	.short	(.L_7 - .L_6)
	.align		4
.L_6:
        /*0028*/ 	.word	index@(triton_poi_fused_cat_50)
        /*002c*/ 	.word	0x00000000
.L_7:


//--------------------- .nv.info.triton_poi_fused_cat_50 --------------------------
	.section	.nv.info.triton_poi_fused_cat_50,"",@"SHT_CUDA_INFO"
	.sectionflags	@""
	.align	4


	//----- nvinfo : EIATTR_CUDA_API_VERSION
	.align		4
        /*0000*/ 	.byte	0x04, 0x37
        /*0002*/ 	.short	(.L_9 - .L_8)
.L_8:
        /*0004*/ 	.word	0x0000007c


	//----- nvinfo : EIATTR_KPARAM_INFO
	.align		4
.L_9:
        /*0008*/ 	.byte	0x04, 0x17
        /*000a*/ 	.short	(.L_11 - .L_10)
.L_10:
        /*000c*/ 	.word	0x00000000
        /*0010*/ 	.short	0x0004
        /*0012*/ 	.short	0x0020
        /*0014*/ 	.byte	0x00, 0xf0, 0x11, 0x00


	//----- nvinfo : EIATTR_KPARAM_INFO
	.align		4
.L_11:
        /*0018*/ 	.byte	0x04, 0x17
        /*001a*/ 	.short	(.L_13 - .L_12)
.L_12:
        /*001c*/ 	.word	0x00000000
        /*0020*/ 	.short	0x0003
        /*0022*/ 	.short	0x0018
        /*0024*/ 	.byte	0x00, 0xf4, 0x21, 0x00


	//----- nvinfo : EIATTR_KPARAM_INFO
	.align		4
.L_13:
        /*0028*/ 	.byte	0x04, 0x17
        /*002a*/ 	.short	(.L_15 - .L_14)
.L_14:
        /*002c*/ 	.word	0x00000000
        /*0030*/ 	.short	0x0002
        /*0032*/ 	.short	0x0010
        /*0034*/ 	.byte	0x00, 0xf4, 0x21, 0x00


	//----- nvinfo : EIATTR_KPARAM_INFO
	.align		4
.L_15:
        /*0038*/ 	.byte	0x04, 0x17
        /*003a*/ 	.short	(.L_17 - .L_16)
.L_16:
        /*003c*/ 	.word	0x00000000
        /*0040*/ 	.short	0x0001
        /*0042*/ 	.short	0x0008
        /*0044*/ 	.byte	0x00, 0xf4, 0x21, 0x00


	//----- nvinfo : EIATTR_KPARAM_INFO
	.align		4
.L_17:
        /*0048*/ 	.byte	0x04, 0x17
        /*004a*/ 	.short	(.L_19 - .L_18)
.L_18:
        /*004c*/ 	.word	0x00000000
        /*0050*/ 	.short	0x0000
        /*0052*/ 	.short	0x0000
        /*0054*/ 	.byte	0x00, 0xf4, 0x21, 0x00


	//----- nvinfo : EIATTR_SPARSE_MMA_MASK
	.align		4
.L_19:
        /*0058*/ 	.byte	0x03, 0x50
        /*005a*/ 	.short	0x0000


	//----- nvinfo : EIATTR_MAXREG_COUNT
	.align		4
        /*005c*/ 	.byte	0x03, 0x1b
        /*005e*/ 	.short	0x00ff


	//----- nvinfo : EIATTR_EXIT_INSTR_OFFSETS
	.align		4
        /*0060*/ 	.byte	0x04, 0x1c
        /*0062*/ 	.short	(.L_21 - .L_20)


	//   ....[0]....
.L_20:
        /*0064*/ 	.word	0x000001a0


	//----- nvinfo : EIATTR_REQNTID
	.align		4
.L_21:
        /*0068*/ 	.byte	0x04, 0x10
        /*006a*/ 	.short	(.L_23 - .L_22)
.L_22:
        /*006c*/ 	.word	0x00000080
        /*0070*/ 	.word	0x00000001
        /*0074*/ 	.word	0x00000001


	//----- nvinfo : EIATTR_CBANK_PARAM_SIZE
	.align		4
.L_23:
        /*0078*/ 	.byte	0x03, 0x19
        /*007a*/ 	.short	0x0024


	//----- nvinfo : EIATTR_PARAM_CBANK
	.align		4
        /*007c*/ 	.byte	0x04, 0x0a
        /*007e*/ 	.short	(.L_25 - .L_24)
	.align		4
.L_24:
        /*0080*/ 	.word	index@(.nv.constant0.triton_poi_fused_cat_50)
        /*0084*/ 	.short	0x0210
        /*0086*/ 	.short	0x0024


	//----- nvinfo : EIATTR_SW_WAR
	.align		4
.L_25:
        /*0088*/ 	.byte	0x04, 0x36
        /*008a*/ 	.short	(.L_27 - .L_26)
.L_26:
        /*008c*/ 	.word	0x00000008
.L_27:


//--------------------- .nv.callgraph             --------------------------
	.section	.nv.callgraph,"",@"SHT_CUDA_CALLGRAPH"
	.align	4
	.sectionentsize	8
	.align		4
        /*0000*/ 	.word	0x00000000
	.align		4
        /*0004*/ 	.word	0xffffffff
	.align		4
        /*0008*/ 	.word	0x00000000
	.align		4
        /*000c*/ 	.word	0xfffffffe
	.align		4
        /*0010*/ 	.word	0x00000000
	.align		4
        /*0014*/ 	.word	0xfffffffd
	.align		4
        /*0018*/ 	.word	0x00000000
	.align		4
        /*001c*/ 	.word	0xfffffffc


//--------------------- .text.triton_poi_fused_cat_50 --------------------------
	.section	.text.triton_poi_fused_cat_50,"ax",@progbits
	.align	128
        .global         triton_poi_fused_cat_50
        .type           triton_poi_fused_cat_50,@function
        .size           triton_poi_fused_cat_50,(.L_x_1 - triton_poi_fused_cat_50)
        .other          triton_poi_fused_cat_50,@"STO_CUDA_ENTRY STV_DEFAULT"
triton_poi_fused_cat_50:
.text.triton_poi_fused_cat_50:
[----:B------:R-:W-:Y:S01]  /*0000*/  LDC R1, c[0x0][0x28] ;  /* 0x00000a00ff017b82 */ /* 0x000fe20000000800 */
[----:B------:R-:W1:Y:S07]  /*0010*/  S2R R0, SR_TID.X ;  /* 0x0000000000007919 */ /* 0x000e6e0000002100 */
[----:B------:R-:W2:Y:S01]  /*0020*/  LDC.64 R2, c[0x0][0x210] ;  /* 0x00008400ff027b82 */ /* 0x000ea20000000a00 */
[----:B------:R-:W-:Y:S01]  /*0030*/  ULDC.64 UR4, c[0x0][0x208] ;  /* 0x0000820000047ab9 */ /* 0x000fe20000000a00 */
[----:B------:R-:W3:Y:S06]  /*0040*/  S2R R11, SR_CTAID.X ;  /* 0x00000000000b7919 */ /* 0x000eec0000002500 */
[----:B------:R-:W4:Y:S08]  /*0050*/  LDC.64 R4, c[0x0][0x218] ;  /* 0x00008600ff047b82 */ /* 0x000f300000000a00 */
[----:B------:R-:W5:Y:S08]  /*0060*/  LDC.64 R6, c[0x0][0x220] ;  /* 0x00008800ff067b82 */ /* 0x000f700000000a00 */
[----:B------:R-:W4:Y:S01]  /*0070*/  LDC.64 R8, c[0x0][0x228] ;  /* 0x00008a00ff087b82 */ /* 0x000f220000000a00 */
[----:B-1----:R-:W-:-:S04]  /*0080*/  SHF.L.U32 R0, R0, 0x1, RZ ;  /* 0x0000000100007819 */ /* 0x002fc800000006ff */
[----:B------:R-:W-:-:S04]  /*0090*/  LOP3.LUT R0, R0, 0xfe, RZ, 0xc0, !PT ;  /* 0x000000fe00007812 */ /* 0x000fc800078ec0ff */
[----:B---3--:R-:W-:-:S05]  /*00a0*/  LEA R11, R11, R0, 0x8 ;  /* 0x000000000b0b7211 */ /* 0x008fca00078e40ff */
[----:B--2---:R-:W-:-:S06]  /*00b0*/  IMAD.WIDE R2, R11, 0x4, R2 ;  /* 0x000000040b027825 */ /* 0x004fcc00078e0202 */
[----:B------:R-:W2:Y:S01]  /*00c0*/  LDG.E.64 R2, desc[UR4][R2.64] ;  /* 0x0000000402027981 */ /* 0x000ea2000c1e1b00 */
[----:B------:R-:W-:-:S05]  /*00d0*/  IMAD.HI R0, R11, 0x2aaaaaab, RZ ;  /* 0x2aaaaaab0b007827 */ /* 0x000fca00078e02ff */
[----:B------:R-:W-:-:S04]  /*00e0*/  SHF.R.U32.HI R13, RZ, 0x1f, R0 ;  /* 0x0000001fff0d7819 */ /* 0x000fc80000011600 */
[----:B------:R-:W-:-:S05]  /*00f0*/  LEA.HI.SX32 R0, R0, R13, 0x15 ;  /* 0x0000000d00007211 */ /* 0x000fca00078faaff */
[----:B------:R-:W-:-:S04]  /*0100*/  IMAD R11, R0, -0x3000, R11 ;  /* 0xffffd000000b7824 */ /* 0x000fc800078e020b */
[----:B------:R-:W-:-:S04]  /*0110*/  IMAD R11, R0, 0x45000, R11 ;  /* 0x00045000000b7824 */ /* 0x000fc800078e020b */
[----:B------:R-:W-:Y:S02]  /*0120*/  IMAD R13, R0, 0x3000, R11 ;  /* 0x00003000000d7824 */ /* 0x000fe400078e020b */
[----:B----4-:R-:W-:-:S04]  /*0130*/  IMAD.WIDE R4, R11, 0x4, R4 ;  /* 0x000000040b047825 */ /* 0x010fc800078e0204 */
[----:B------:R-:W-:Y:S02]  /*0140*/  IMAD R15, R0, 0x3000, R13 ;  /* 0x00003000000f7824 */ /* 0x000fe400078e020d */
[----:B-----5:R-:W-:-:S04]  /*0150*/  IMAD.WIDE R6, R13, 0x4, R6 ;  /* 0x000000040d067825 */ /* 0x020fc800078e0206 */
[----:B0-----:R-:W-:Y:S01]  /*0160*/  IMAD.WIDE R8, R15, 0x4, R8 ;  /* 0x000000040f087825 */ /* 0x001fe200078e0208 */
[----:B--2---:R-:W-:Y:S04]  /*0170*/  STG.E.64 desc[UR4][R4.64], R2 ;  /* 0x0000000204007986 */ /* 0x004fe8000c101b04 */
[----:B------:R-:W-:Y:S04]  /*0180*/  STG.E.64 desc[UR4][R6.64], R2 ;  /* 0x0000000206007986 */ /* 0x000fe8000c101b04 */
[----:B------:R-:W-:Y:S01]  /*0190*/  STG.E.64 desc[UR4][R8.64], R2 ;  /* 0x0000000208007986 */ /* 0x000fe2000c101b04 */
[----:B------:R-:W-:Y:S05]  /*01a0*/  EXIT ;  /* 0x000000000000794d */ /* 0x000fea0003800000 */
.L_x_0:
[----:B------:R-:W-:-:S00]  /*01b0*/  BRA `(.L_x_0) ;  /* 0xfffffffc00fc7947 */ /* 0x000fc0000383ffff */
[----:B------:R-:W-:-:S00]  /*01c0*/  NOP ;  /* 0x0000000000007918 */ /* 0x000fc00000000000 */
        /* <DEDUP_REMOVED lines=11> */
.L_x_1:


//--------------------- .nv.constant0.triton_poi_fused_cat_50 --------------------------
	.section	.nv.constant0.triton_poi_fused_cat_50,"a",@progbits
	.sectionflags	@""
	.align	4
.nv.constant0.triton_poi_fused_cat_50:
	.zero		564
